//
// Generated by NVIDIA NVVM Compiler
//
// Compiler Build ID: CL-36424714
// Cuda compilation tools, release 13.0, V13.0.88
// Based on NVVM 20.0.0
//

.version 9.0
.target sm_100
.address_size 64

	// .globl	_Z12helloFromGPUi
.extern .func  (.param .b32 func_retval0) vprintf
(
	.param .b64 vprintf_param_0,
	.param .b64 vprintf_param_1
)
;
.global .align 1 .b8 $str[27] = {72, 101, 108, 108, 111, 32, 102, 114, 111, 109, 32, 71, 80, 85, 32, 116, 104, 114, 101, 97, 100, 32, 37, 100, 33, 10};

.visible .entry _Z12helloFromGPUi(
	.param .u32 _Z12helloFromGPUi_param_0
)
{
	.local .align 8 .b8 	__local_depot0[8];
	.reg .b64 	%SP;
	.reg .b64 	%SPL;
	.reg .pred 	%p<2>;
	.reg .b32 	%r<8>;
	.reg .b64 	%rd<5>;

	mov.u64 	%SPL, __local_depot0;
	cvta.local.u64 	%SP, %SPL;
	ld.param.u32 	%r2, [_Z12helloFromGPUi_param_0];
	mov.u32 	%r3, %ctaid.x;
	mov.u32 	%r4, %ntid.x;
	mov.u32 	%r5, %tid.x;
	mad.lo.s32 	%r1, %r3, %r4, %r5;
	setp.ge.s32 	%p1, %r1, %r2;
	@%p1 bra 	$L__BB0_2;
	add.u64 	%rd1, %SP, 0;
	add.u64 	%rd2, %SPL, 0;
	st.local.u32 	[%rd2], %r1;
	mov.u64 	%rd3, $str;
	cvta.global.u64 	%rd4, %rd3;
	{ // callseq 0, 0
	.param .b64 param0;
	st.param.b64 	[param0], %rd4;
	.param .b64 param1;
	st.param.b64 	[param1], %rd1;
	.param .b32 retval0;
	call.uni (retval0), 
	vprintf, 
	(
	param0, 
	param1
	);
	ld.param.b32 	%r6, [retval0];
	} // callseq 0
$L__BB0_2:
	ret;

}


// ===== COMPILED SASS (sm_100) =====

	.target	sm_100

	.elftype	@"ET_EXEC"


//--------------------- .note.nv.tkinfo           --------------------------
	.section	.note.nv.tkinfo,"",@"SHT_NOTE"
	.sectionflags	@"SHF_NOTE_NV_TKINFO"
	.tkinfo
        /*0018*/ 	.word	0x00000002
        /*0030*/ 	.string	""
        /*0030*/ 	.string	"ptxas"
        /*0030*/ 	.string	"Cuda compilation tools, release 13.0, V13.0.88"
        /*0030*/ 	.string	"Build cuda_13.0.r13.0/compiler.36424714_0"
        /*0030*/ 	.string	"-arch sm_100 -m 64 "



//--------------------- .note.nv.cuinfo           --------------------------
	.section	.note.nv.cuinfo,"",@"SHT_NOTE"
	.sectionflags	@"SHF_NOTE_NV_CUINFO"
        /*0018*/ 	.short	0x0002
        /*001a*/ 	.short	0x0064
        /*001c*/ 	.short	0x0082
	.zero		2


//--------------------- .nv.info                  --------------------------
	.section	.nv.info,"",@"SHT_CUDA_INFO"
	.align	4


	//----- nvinfo : EIATTR_REGCOUNT
	.align		4
        /*0000*/ 	.byte	0x04, 0x2f
        /*0002*/ 	.short	(.L_2 - .L_1)
	.align		4
.L_1:
        /*0004*/ 	.word	index@(_Z12helloFromGPUi)
        /*0008*/ 	.word	0x00000018


	//----- nvinfo : EIATTR_FRAME_SIZE
	.align		4
.L_2:
        /*000c*/ 	.byte	0x04, 0x11
        /*000e*/ 	.short	(.L_4 - .L_3)
	.align		4
.L_3:
        /*0010*/ 	.word	index@(_Z12helloFromGPUi)
        /*0014*/ 	.word	0x00000008


	//----- nvinfo : EIATTR_MIN_STACK_SIZE
	.align		4
.L_4:
        /*0018*/ 	.byte	0x04, 0x12
        /*001a*/ 	.short	(.L_6 - .L_5)
	.align		4
.L_5:
        /*001c*/ 	.word	index@(_Z12helloFromGPUi)
        /*0020*/ 	.word	0x00000008
.L_6:


//--------------------- .nv.compat                --------------------------
	.section	.nv.compat,"",@"SHT_CUDA_COMPAT_INFO"
	.align	4
        /*0000*/ 	.byte	0x02, 0x09, 0x00, 0x00, 0x02, 0x02, 0x01, 0x00, 0x02, 0x05, 0x05, 0x00, 0x03, 0x07, 0x01, 0x01
        /*0010*/ 	.byte	0x02, 0x03, 0x00, 0x00, 0x02, 0x06, 0x01, 0x00, 0x04, 0x0b, 0x08, 0x00, 0x09, 0x00, 0x00, 0x00
        /*0020*/ 	.byte	0x00, 0x00, 0x00, 0x00


//--------------------- .nv.info._Z12helloFromGPUi --------------------------
	.section	.nv.info._Z12helloFromGPUi,"",@"SHT_CUDA_INFO"
	.sectionflags	@""
	.align	4


	//----- nvinfo : EIATTR_CUDA_API_VERSION
	.align		4
        /*0000*/ 	.byte	0x04, 0x37
        /*0002*/ 	.short	(.L_8 - .L_7)
.L_7:
        /*0004*/ 	.word	0x00000082


	//----- nvinfo : EIATTR_KPARAM_INFO
	.align		4
.L_8:
        /*0008*/ 	.byte	0x04, 0x17
        /*000a*/ 	.short	(.L_10 - .L_9)
.L_9:
        /*000c*/ 	.word	0x00000000
        /*0010*/ 	.short	0x0000
        /*0012*/ 	.short	0x0000
        /*0014*/ 	.byte	0x00, 0xf0, 0x11, 0x00


	//----- nvinfo : EIATTR_SPARSE_MMA_MASK
	.align		4
.L_10:
        /*0018*/ 	.byte	0x03, 0x50
        /*001a*/ 	.short	0x0000


	//----- nvinfo : EIATTR_MAXREG_COUNT
	.align		4
        /*001c*/ 	.byte	0x03, 0x1b
        /*001e*/ 	.short	0x00ff


	//----- nvinfo : EIATTR_EXTERNS
	.align		4
        /*0020*/ 	.byte	0x04, 0x0f
        /*0022*/ 	.short	(.L_12 - .L_11)


	//   ....[0]....
	.align		4
.L_11:
        /*0024*/ 	.word	index@(vprintf)


	//----- nvinfo : EIATTR_MERCURY_ISA_VERSION
	.align		4
.L_12:
        /*0028*/ 	.byte	0x03, 0x5f
        /*002a*/ 	.short	0x0101


	//----- nvinfo : EIATTR_VRC_CTA_INIT_COUNT
	.align		4
        /*002c*/ 	.byte	0x02, 0x4a
	.zero		1
	.zero		1


	//----- nvinfo : EIATTR_SYSCALL_OFFSETS
	.align		4
        /*0030*/ 	.byte	0x04, 0x46
        /*0032*/ 	.short	(.L_14 - .L_13)


	//   ....[0]....
.L_13:
        /*0034*/ 	.word	0x00000140


	//----- nvinfo : EIATTR_EXIT_INSTR_OFFSETS
	.align		4
.L_14:
        /*0038*/ 	.byte	0x04, 0x1c
        /*003a*/ 	.short	(.L_16 - .L_15)


	//   ....[0]....
.L_15:
        /*003c*/ 	.word	0x000000c0


	//   ....[1]....
        /*0040*/ 	.word	0x00000150


	//----- nvinfo : EIATTR_CRS_STACK_SIZE
	.align		4
.L_16:
        /*0044*/ 	.byte	0x04, 0x1e
        /*0046*/ 	.short	(.L_18 - .L_17)
.L_17:
        /*0048*/ 	.word	0x00000000


	//----- nvinfo : EIATTR_CBANK_PARAM_SIZE
	.align		4
.L_18:
        /*004c*/ 	.byte	0x03, 0x19
        /*004e*/ 	.short	0x0004


	//----- nvinfo : EIATTR_PARAM_CBANK
	.align		4
        /*0050*/ 	.byte	0x04, 0x0a
        /*0052*/ 	.short	(.L_20 - .L_19)
	.align		4
.L_19:
        /*0054*/ 	.word	index@(.nv.constant0._Z12helloFromGPUi)
        /*0058*/ 	.short	0x0380
        /*005a*/ 	.short	0x0004


	//----- nvinfo : EIATTR_SW_WAR
	.align		4
.L_20:
        /*005c*/ 	.byte	0x04, 0x36
        /*005e*/ 	.short	(.L_22 - .L_21)
.L_21:
        /*0060*/ 	.word	0x00000008
.L_22:


//--------------------- .nv.callgraph             --------------------------
	.section	.nv.callgraph,"",@"SHT_CUDA_CALLGRAPH"
	.align	4
	.sectionentsize	8
	.align		4
        /*0000*/ 	.word	0x00000000
	.align		4
        /*0004*/ 	.word	0xffffffff
	.align		4
        /*0008*/ 	.word	index@(_Z12helloFromGPUi)
	.align		4
        /*000c*/ 	.word	index@(vprintf)
	.align		4
        /*0010*/ 	.word	0x00000000
	.align		4
        /*0014*/ 	.word	0xfffffffe
	.align		4
        /*0018*/ 	.word	0x00000000
	.align		4
        /*001c*/ 	.word	0xfffffffd
	.align		4
        /*0020*/ 	.word	0x00000000
	.align		4
        /*0024*/ 	.word	0xfffffffc


//--------------------- .nv.constant4             --------------------------
	.section	.nv.constant4,"a",@progbits
	.align	8
	.align		8
.nv.constant4:
        /*0000*/ 	.dword	vprintf
	.align		8
        /*0008*/ 	.dword	$str


//--------------------- .text._Z12helloFromGPUi   --------------------------
	.section	.text._Z12helloFromGPUi,"ax",@progbits
	.align	128
        .global         _Z12helloFromGPUi
        .type           _Z12helloFromGPUi,@function
        .size           _Z12helloFromGPUi,(.L_x_2 - _Z12helloFromGPUi)
        .other          _Z12helloFromGPUi,@"STO_CUDA_ENTRY STV_DEFAULT"
_Z12helloFromGPUi:
.text._Z12helloFromGPUi:
[----:B------:R-:W0:Y:S01]  /*0000*/  LDC R1, c[0x0][0x37c] ;  /* 0x0000df00ff017b82 */ /* 0x000e220000000800 */
[----:B------:R-:W1:Y:S01]  /*0010*/  S2R R3, SR_TID.X ;  /* 0x0000000000037919 */ /* 0x000e620000002100 */
[----:B------:R-:W2:Y:S06]  /*0020*/  LDCU UR5, c[0x0][0x2fc] ;  /* 0x00005f80ff0577ac */ /* 0x000eac0008000800 */
[----:B------:R-:W1:Y:S01]  /*0030*/  S2UR UR6, SR_CTAID.X ;  /* 0x00000000000679c3 */ /* 0x000e620000002500 */
[----:B0-----:R-:W-:Y:S01]  /*0040*/  VIADD R1, R1, 0xfffffff8 ;  /* 0xfffffff801017836 */ /* 0x001fe20000000000 */
[----:B------:R-:W0:Y:S01]  /*0050*/  LDCU UR7, c[0x0][0x380] ;  /* 0x00007000ff0777ac */ /* 0x000e220008000800 */
[----:B------:R-:W3:Y:S05]  /*0060*/  LDCU UR4, c[0x0][0x2f8] ;  /* 0x00005f00ff0477ac */ /* 0x000eea0008000800 */
[----:B------:R-:W1:Y:S01]  /*0070*/  LDC R0, c[0x0][0x360] ;  /* 0x0000d800ff007b82 */ /* 0x000e620000000800 */
[----:B---3--:R-:W-:-:S05]  /*0080*/  IADD3 R6, P1, PT, R1, UR4, RZ ;  /* 0x0000000401067c10 */ /* 0x008fca000ff3e0ff */
[----:B--2---:R-:W-:Y:S02]  /*0090*/  IMAD.X R7, RZ, RZ, UR5, P1 ;  /* 0x00000005ff077e24 */ /* 0x004fe400088e06ff */
[----:B-1----:R-:W-:-:S05]  /*00a0*/  IMAD R0, R0, UR6, R3 ;  /* 0x0000000600007c24 */ /* 0x002fca000f8e0203 */
[----:B0-----:R-:W-:-:S13]  /*00b0*/  ISETP.GE.AND P0, PT, R0, UR7, PT ;  /* 0x0000000700007c0c */ /* 0x001fda000bf06270 */
[----:B------:R-:W-:Y:S05]  /*00c0*/  @P0 EXIT ;  /* 0x000000000000094d */ /* 0x000fea0003800000 */
[----:B------:R-:W-:Y:S01]  /*00d0*/  MOV R2, 0x0 ;  /* 0x0000000000027802 */ /* 0x000fe20000000f00 */
[----:B------:R0:W-:Y:S01]  /*00e0*/  STL [R1], R0 ;  /* 0x0000000001007387 */ /* 0x0001e20000100800 */
[----:B------:R-:W1:Y:S04]  /*00f0*/  LDCU.64 UR4, c[0x4][0x8] ;  /* 0x01000100ff0477ac */ /* 0x000e680008000a00 */
[----:B------:R-:W2:Y:S01]  /*0100*/  LDC.64 R2, c[0x4][R2] ;  /* 0x0100000002027b82 */ /* 0x000ea20000000a00 */
[----:B-1----:R-:W-:Y:S01]  /*0110*/  MOV R4, UR4 ;  /* 0x0000000400047c02 */ /* 0x002fe20008000f00 */
[----:B0-----:R-:W-:-:S07]  /*0120*/  IMAD.U32 R5, RZ, RZ, UR5 ;  /* 0x00000005ff057e24 */ /* 0x001fce000f8e00ff */
[----:B------:R-:W-:-:S07]  /*0130*/  LEPC R20, `(.L_x_0) ;  /* 0x000000001014794e */ /* 0x000fce0000000000 */
[----:B--2---:R-:W-:Y:S05]  /*0140*/  CALL.ABS.NOINC R2 ;  /* 0x0000000002007343 */ /* 0x004fea0003c00000 */
.L_x_0:
[----:B------:R-:W-:Y:S05]  /*0150*/  EXIT ;  /* 0x000000000000794d */ /* 0x000fea0003800000 */
.L_x_1:
[----:B------:R-:W-:-:S00]  /*0160*/  BRA `(.L_x_1) ;  /* 0xfffffffc00fc7947 */ /* 0x000fc0000383ffff */
[----:B------:R-:W-:-:S00]  /*0170*/  NOP ;  /* 0x0000000000007918 */ /* 0x000fc00000000000 */
        /* <DEDUP_REMOVED lines=8> */
.L_x_2:


//--------------------- .nv.global.init           --------------------------
	.section	.nv.global.init,"aw",@progbits
.nv.global.init:
	.type		$str,@object
	.size		$str,(.L_0 - $str)
$str:
        /*0000*/ 	.byte	0x48, 0x65, 0x6c, 0x6c, 0x6f, 0x20, 0x66, 0x72, 0x6f, 0x6d, 0x20, 0x47, 0x50, 0x55, 0x20, 0x74
        /*0010*/ 	.byte	0x68, 0x72, 0x65, 0x61, 0x64, 0x20, 0x25, 0x64, 0x21, 0x0a, 0x00
.L_0:


//--------------------- .nv.shared.reserved.0     --------------------------
	.section	.nv.shared.reserved.0,"aw",@nobits
	.weak		__nv_reservedSMEM_offset_0_alias
	.size		__nv_reservedSMEM_offset_0_alias, 0, 64
	.other		__nv_reservedSMEM_offset_0_alias,@"STO_CUDA_RESERVED_SHARED STV_DEFAULT"
__nv_reservedSMEM_offset_0_alias:
	.zero		0
	.zero		64


//--------------------- .nv.constant0._Z12helloFromGPUi --------------------------
	.section	.nv.constant0._Z12helloFromGPUi,"a",@progbits
	.sectionflags	@""
	.align	4
.nv.constant0._Z12helloFromGPUi:
	.zero		900


//--------------------- SYMBOLS --------------------------

	.type		.nv.reservedSmem.offset0,@object
	.size		.nv.reservedSmem.offset0,0x4
	.type		vprintf,@function
